//
// Generated by NVIDIA NVVM Compiler
//
// Compiler Build ID: CL-36424714
// Cuda compilation tools, release 13.0, V13.0.88
// Based on NVVM 20.0.0
//

.version 9.0
.target sm_100
.address_size 64

	// .globl	_Z18gpu_multiplicationPdPbm
// _ZZ18gpu_multiplicationPdPbmE1s has been demoted

.visible .entry _Z18gpu_multiplicationPdPbm(
	.param .u64 .ptr .align 1 _Z18gpu_multiplicationPdPbm_param_0,
	.param .u64 .ptr .align 1 _Z18gpu_multiplicationPdPbm_param_1,
	.param .u64 _Z18gpu_multiplicationPdPbm_param_2
)
{
	.reg .pred 	%p<10>;
	.reg .b16 	%rs<6>;
	.reg .b32 	%r<12>;
	.reg .b64 	%rd<26>;
	.reg .b64 	%fd<46>;
	// demoted variable
	.shared .align 8 .b8 _ZZ18gpu_multiplicationPdPbmE1s[8192];
	ld.param.u64 	%rd14, [_Z18gpu_multiplicationPdPbm_param_0];
	ld.param.u64 	%rd15, [_Z18gpu_multiplicationPdPbm_param_1];
	ld.param.u64 	%rd13, [_Z18gpu_multiplicationPdPbm_param_2];
	cvta.to.global.u64 	%rd1, %rd15;
	cvta.to.global.u64 	%rd2, %rd14;
	mov.u32 	%r3, %tid.x;
	mov.u32 	%r4, %ctaid.x;
	mov.u32 	%r1, %ntid.x;
	mad.lo.s32 	%r5, %r4, %r1, %r3;
	cvt.u64.u32 	%rd3, %r5;
	mov.b64 	%rd16, 4607182418800017408;
	st.shared.u64 	[_ZZ18gpu_multiplicationPdPbmE1s], %rd16;
	bar.sync 	0;
	setp.le.u64 	%p1, %rd13, %rd3;
	@%p1 bra 	$L__BB0_7;
	cvt.u32.u64 	%r6, %rd3;
	shl.b32 	%r7, %r6, 3;
	mov.u32 	%r8, _ZZ18gpu_multiplicationPdPbmE1s;
	add.s32 	%r2, %r8, %r7;
	mov.u32 	%r9, %nctaid.x;
	mul.lo.s32 	%r10, %r1, %r9;
	cvt.u64.u32 	%rd4, %r10;
	ld.shared.f64 	%fd39, [%r2];
	mov.u64 	%rd23, %rd3;
$L__BB0_2:
	add.s64 	%rd17, %rd1, %rd23;
	ld.global.u8 	%rs1, [%rd17];
	setp.eq.s16 	%p2, %rs1, 0;
	@%p2 bra 	$L__BB0_4;
	shl.b64 	%rd18, %rd23, 3;
	add.s64 	%rd19, %rd2, %rd18;
	ld.global.f64 	%fd40, [%rd19];
	bra.uni 	$L__BB0_5;
$L__BB0_4:
	shl.b64 	%rd20, %rd23, 3;
	add.s64 	%rd21, %rd2, %rd20;
	ld.global.f64 	%fd21, [%rd21];
	mov.f64 	%fd22, 0d3FF0000000000000;
	sub.f64 	%fd40, %fd22, %fd21;
$L__BB0_5:
	mul.f64 	%fd39, %fd40, %fd39;
	add.s64 	%rd23, %rd23, %rd4;
	setp.lt.u64 	%p3, %rd23, %rd13;
	@%p3 bra 	$L__BB0_2;
	st.shared.f64 	[%r2], %fd39;
$L__BB0_7:
	cvt.u32.u64 	%r11, %rd3;
	bar.sync 	0;
	setp.ne.s32 	%p4, %r11, 0;
	@%p4 bra 	$L__BB0_24;
	ld.shared.f64 	%fd41, [_ZZ18gpu_multiplicationPdPbmE1s];
	add.s64 	%rd24, %rd1, 2;
	mov.b64 	%rd25, 32;
$L__BB0_9:
	ld.global.u8 	%rs2, [%rd24+-1];
	setp.eq.s16 	%p5, %rs2, 0;
	add.s64 	%rd10, %rd2, %rd25;
	@%p5 bra 	$L__BB0_11;
	ld.global.f64 	%fd23, [%rd10+-24];
	mul.f64 	%fd42, %fd23, %fd41;
	bra.uni 	$L__BB0_12;
$L__BB0_11:
	ld.global.f64 	%fd24, [%rd10+-24];
	mov.f64 	%fd25, 0d3FF0000000000000;
	sub.f64 	%fd26, %fd25, %fd24;
	mul.f64 	%fd42, %fd41, %fd26;
$L__BB0_12:
	ld.global.u8 	%rs3, [%rd24];
	setp.eq.s16 	%p6, %rs3, 0;
	@%p6 bra 	$L__BB0_14;
	ld.global.f64 	%fd27, [%rd10+-16];
	mul.f64 	%fd43, %fd27, %fd42;
	bra.uni 	$L__BB0_15;
$L__BB0_14:
	ld.global.f64 	%fd28, [%rd10+-16];
	mov.f64 	%fd29, 0d3FF0000000000000;
	sub.f64 	%fd30, %fd29, %fd28;
	mul.f64 	%fd43, %fd42, %fd30;
$L__BB0_15:
	ld.global.u8 	%rs4, [%rd24+1];
	setp.eq.s16 	%p7, %rs4, 0;
	@%p7 bra 	$L__BB0_17;
	ld.global.f64 	%fd31, [%rd10+-8];
	mul.f64 	%fd17, %fd31, %fd43;
	bra.uni 	$L__BB0_18;
$L__BB0_17:
	ld.global.f64 	%fd32, [%rd10+-8];
	mov.f64 	%fd33, 0d3FF0000000000000;
	sub.f64 	%fd34, %fd33, %fd32;
	mul.f64 	%fd17, %fd43, %fd34;
$L__BB0_18:
	setp.eq.s64 	%p8, %rd25, 8192;
	@%p8 bra 	$L__BB0_23;
	ld.global.u8 	%rs5, [%rd24+2];
	setp.eq.s16 	%p9, %rs5, 0;
	@%p9 bra 	$L__BB0_21;
	ld.global.f64 	%fd35, [%rd10];
	mul.f64 	%fd41, %fd35, %fd17;
	bra.uni 	$L__BB0_22;
$L__BB0_21:
	ld.global.f64 	%fd36, [%rd10];
	mov.f64 	%fd37, 0d3FF0000000000000;
	sub.f64 	%fd38, %fd37, %fd36;
	mul.f64 	%fd41, %fd17, %fd38;
$L__BB0_22:
	add.s64 	%rd25, %rd25, 32;
	add.s64 	%rd24, %rd24, 4;
	bra.uni 	$L__BB0_9;
$L__BB0_23:
	st.shared.f64 	[_ZZ18gpu_multiplicationPdPbmE1s], %fd17;
	st.global.f64 	[%rd2], %fd17;
$L__BB0_24:
	ret;

}


// ===== COMPILED SASS (sm_100) =====

	.target	sm_100

	.elftype	@"ET_EXEC"


//--------------------- .note.nv.tkinfo           --------------------------
	.section	.note.nv.tkinfo,"",@"SHT_NOTE"
	.sectionflags	@"SHF_NOTE_NV_TKINFO"
	.tkinfo
        /*0018*/ 	.word	0x00000002
        /*0030*/ 	.string	""
        /*0030*/ 	.string	"ptxas"
        /*0030*/ 	.string	"Cuda compilation tools, release 13.0, V13.0.88"
        /*0030*/ 	.string	"Build cuda_13.0.r13.0/compiler.36424714_0"
        /*0030*/ 	.string	"-arch sm_100 -m 64 "



//--------------------- .note.nv.cuinfo           --------------------------
	.section	.note.nv.cuinfo,"",@"SHT_NOTE"
	.sectionflags	@"SHF_NOTE_NV_CUINFO"
        /*0018*/ 	.short	0x0002
        /*001a*/ 	.short	0x0064
        /*001c*/ 	.short	0x0082
	.zero		2


//--------------------- .nv.info                  --------------------------
	.section	.nv.info,"",@"SHT_CUDA_INFO"
	.align	4


	//----- nvinfo : EIATTR_REGCOUNT
	.align		4
        /*0000*/ 	.byte	0x04, 0x2f
        /*0002*/ 	.short	(.L_1 - .L_0)
	.align		4
.L_0:
        /*0004*/ 	.word	index@(_Z18gpu_multiplicationPdPbm)
        /*0008*/ 	.word	0x00000013


	//----- nvinfo : EIATTR_FRAME_SIZE
	.align		4
.L_1:
        /*000c*/ 	.byte	0x04, 0x11
        /*000e*/ 	.short	(.L_3 - .L_2)
	.align		4
.L_2:
        /*0010*/ 	.word	index@(_Z18gpu_multiplicationPdPbm)
        /*0014*/ 	.word	0x00000000


	//----- nvinfo : EIATTR_MIN_STACK_SIZE
	.align		4
.L_3:
        /*0018*/ 	.byte	0x04, 0x12
        /*001a*/ 	.short	(.L_5 - .L_4)
	.align		4
.L_4:
        /*001c*/ 	.word	index@(_Z18gpu_multiplicationPdPbm)
        /*0020*/ 	.word	0x00000000
.L_5:


//--------------------- .nv.compat                --------------------------
	.section	.nv.compat,"",@"SHT_CUDA_COMPAT_INFO"
	.align	4
        /*0000*/ 	.byte	0x02, 0x09, 0x00, 0x00, 0x02, 0x02, 0x01, 0x00, 0x02, 0x05, 0x05, 0x00, 0x03, 0x07, 0x01, 0x01
        /*0010*/ 	.byte	0x02, 0x03, 0x00, 0x00, 0x02, 0x06, 0x01, 0x00, 0x04, 0x0b, 0x08, 0x00, 0x01, 0x00, 0x00, 0x00
        /*0020*/ 	.byte	0x00, 0x00, 0x00, 0x00


//--------------------- .nv.info._Z18gpu_multiplicationPdPbm --------------------------
	.section	.nv.info._Z18gpu_multiplicationPdPbm,"",@"SHT_CUDA_INFO"
	.sectionflags	@""
	.align	4


	//----- nvinfo : EIATTR_CUDA_API_VERSION
	.align		4
        /*0000*/ 	.byte	0x04, 0x37
        /*0002*/ 	.short	(.L_7 - .L_6)
.L_6:
        /*0004*/ 	.word	0x00000082


	//----- nvinfo : EIATTR_KPARAM_INFO
	.align		4
.L_7:
        /*0008*/ 	.byte	0x04, 0x17
        /*000a*/ 	.short	(.L_9 - .L_8)
.L_8:
        /*000c*/ 	.word	0x00000000
        /*0010*/ 	.short	0x0002
        /*0012*/ 	.short	0x0010
        /*0014*/ 	.byte	0x00, 0xf0, 0x21, 0x00


	//----- nvinfo : EIATTR_KPARAM_INFO
	.align		4
.L_9:
        /*0018*/ 	.byte	0x04, 0x17
        /*001a*/ 	.short	(.L_11 - .L_10)
.L_10:
        /*001c*/ 	.word	0x00000000
        /*0020*/ 	.short	0x0001
        /*0022*/ 	.short	0x0008
        /*0024*/ 	.byte	0x00, 0xf5, 0x21, 0x00


	//----- nvinfo : EIATTR_KPARAM_INFO
	.align		4
.L_11:
        /*0028*/ 	.byte	0x04, 0x17
        /*002a*/ 	.short	(.L_13 - .L_12)
.L_12:
        /*002c*/ 	.word	0x00000000
        /*0030*/ 	.short	0x0000
        /*0032*/ 	.short	0x0000
        /*0034*/ 	.byte	0x00, 0xf5, 0x21, 0x00


	//----- nvinfo : EIATTR_SPARSE_MMA_MASK
	.align		4
.L_13:
        /*0038*/ 	.byte	0x03, 0x50
        /*003a*/ 	.short	0x0000


	//----- nvinfo : EIATTR_MAXREG_COUNT
	.align		4
        /*003c*/ 	.byte	0x03, 0x1b
        /*003e*/ 	.short	0x00ff


	//----- nvinfo : EIATTR_NUM_BARRIERS
	.align		4
        /*0040*/ 	.byte	0x02, 0x4c
        /*0042*/ 	.byte	0x01
	.zero		1


	//----- nvinfo : EIATTR_MERCURY_ISA_VERSION
	.align		4
        /*0044*/ 	.byte	0x03, 0x5f
        /*0046*/ 	.short	0x0101


	//----- nvinfo : EIATTR_VRC_CTA_INIT_COUNT
	.align		4
        /*0048*/ 	.byte	0x02, 0x4a
	.zero		1
	.zero		1


	//----- nvinfo : EIATTR_EXIT_INSTR_OFFSETS
	.align		4
        /*004c*/ 	.byte	0x04, 0x1c
        /*004e*/ 	.short	(.L_15 - .L_14)


	//   ....[0]....
.L_14:
        /*0050*/ 	.word	0x000002f0


	//   ....[1]....
        /*0054*/ 	.word	0x00000660


	//----- nvinfo : EIATTR_CRS_STACK_SIZE
	.align		4
.L_15:
        /*0058*/ 	.byte	0x04, 0x1e
        /*005a*/ 	.short	(.L_17 - .L_16)
.L_16:
        /*005c*/ 	.word	0x00000000


	//----- nvinfo : EIATTR_CBANK_PARAM_SIZE
	.align		4
.L_17:
        /*0060*/ 	.byte	0x03, 0x19
        /*0062*/ 	.short	0x0018


	//----- nvinfo : EIATTR_PARAM_CBANK
	.align		4
        /*0064*/ 	.byte	0x04, 0x0a
        /*0066*/ 	.short	(.L_19 - .L_18)
	.align		4
.L_18:
        /*0068*/ 	.word	index@(.nv.constant0._Z18gpu_multiplicationPdPbm)
        /*006c*/ 	.short	0x0380
        /*006e*/ 	.short	0x0018


	//----- nvinfo : EIATTR_SW_WAR
	.align		4
.L_19:
        /*0070*/ 	.byte	0x04, 0x36
        /*0072*/ 	.short	(.L_21 - .L_20)
.L_20:
        /*0074*/ 	.word	0x00000008
.L_21:


//--------------------- .nv.callgraph             --------------------------
	.section	.nv.callgraph,"",@"SHT_CUDA_CALLGRAPH"
	.align	4
	.sectionentsize	8
	.align		4
        /*0000*/ 	.word	0x00000000
	.align		4
        /*0004*/ 	.word	0xffffffff
	.align		4
        /*0008*/ 	.word	0x00000000
	.align		4
        /*000c*/ 	.word	0xfffffffe
	.align		4
        /*0010*/ 	.word	0x00000000
	.align		4
        /*0014*/ 	.word	0xfffffffd
	.align		4
        /*0018*/ 	.word	0x00000000
	.align		4
        /*001c*/ 	.word	0xfffffffc


//--------------------- .text._Z18gpu_multiplicationPdPbm --------------------------
	.section	.text._Z18gpu_multiplicationPdPbm,"ax",@progbits
	.align	128
        .global         _Z18gpu_multiplicationPdPbm
        .type           _Z18gpu_multiplicationPdPbm,@function
        .size           _Z18gpu_multiplicationPdPbm,(.L_x_7 - _Z18gpu_multiplicationPdPbm)
        .other          _Z18gpu_multiplicationPdPbm,@"STO_CUDA_ENTRY STV_DEFAULT"
_Z18gpu_multiplicationPdPbm:
.text._Z18gpu_multiplicationPdPbm:
[----:B------:R-:W-:Y:S01]  /*0000*/  LDC R1, c[0x0][0x37c] ;  /* 0x0000df00ff017b82 */ /* 0x000fe20000000800 */
[----:B------:R-:W0:Y:S07]  /*0010*/  S2R R0, SR_TID.X ;  /* 0x0000000000007919 */ /* 0x000e2e0000002100 */
[----:B------:R-:W0:Y:S01]  /*0020*/  S2UR UR8, SR_CTAID.X ;  /* 0x00000000000879c3 */ /* 0x000e220000002500 */
[----:B------:R-:W1:Y:S01]  /*0030*/  LDCU.64 UR10, c[0x0][0x390] ;  /* 0x00007200ff0a77ac */ /* 0x000e620008000a00 */
[----:B------:R-:W-:Y:S01]  /*0040*/  IMAD.MOV.U32 R2, RZ, RZ, 0x0 ;  /* 0x00000000ff027424 */ /* 0x000fe200078e00ff */
[----:B------:R-:W-:Y:S01]  /*0050*/  BSSY.RECONVERGENT B0, `(.L_x_0) ;  /* 0x0000027000007945 */ /* 0x000fe20003800200 */
[----:B------:R-:W-:Y:S01]  /*0060*/  IMAD.MOV.U32 R3, RZ, RZ, 0x3ff00000 ;  /* 0x3ff00000ff037424 */ /* 0x000fe200078e00ff */
[----:B------:R-:W-:Y:S01]  /*0070*/  UMOV UR4, 0x400 ;  /* 0x0000040000047882 */ /* 0x000fe20000000000 */
[----:B------:R-:W2:Y:S02]  /*0080*/  LDCU.64 UR6, c[0x0][0x358] ;  /* 0x00006b00ff0677ac */ /* 0x000ea40008000a00 */
[----:B------:R-:W0:Y:S01]  /*0090*/  LDC R5, c[0x0][0x360] ;  /* 0x0000d800ff057b82 */ /* 0x000e220000000800 */
[----:B------:R-:W3:Y:S01]  /*00a0*/  LDCU.64 UR12, c[0x0][0x388] ;  /* 0x00007100ff0c77ac */ /* 0x000ee20008000a00 */
[----:B------:R-:W4:Y:S06]  /*00b0*/  LDCU.64 UR14, c[0x0][0x390] ;  /* 0x00007200ff0e77ac */ /* 0x000f2c0008000a00 */
[----:B------:R-:W5:Y:S01]  /*00c0*/  S2UR UR5, SR_CgaCtaId ;  /* 0x00000000000579c3 */ /* 0x000f620000008800 */
[----:B0-----:R-:W-:Y:S01]  /*00d0*/  IMAD R0, R5, UR8, R0 ;  /* 0x0000000805007c24 */ /* 0x001fe2000f8e0200 */
[----:B------:R-:W0:Y:S04]  /*00e0*/  LDCU.64 UR8, c[0x0][0x380] ;  /* 0x00007000ff0877ac */ /* 0x000e280008000a00 */
[----:B-1----:R-:W-:Y:S01]  /*00f0*/  ISETP.GE.U32.AND P0, PT, R0, UR10, PT ;  /* 0x0000000a00007c0c */ /* 0x002fe2000bf06070 */
[----:B-----5:R-:W-:-:S03]  /*0100*/  ULEA UR4, UR5, UR4, 0x18 ;  /* 0x0000000405047291 */ /* 0x020fc6000f8ec0ff */
[----:B------:R-:W-:-:S06]  /*0110*/  ISETP.GE.U32.AND.EX P0, PT, RZ, UR11, PT, P0 ;  /* 0x0000000bff007c0c */ /* 0x000fcc000bf06100 */
[----:B------:R1:W-:Y:S01]  /*0120*/  STS.64 [UR4], R2 ;  /* 0x00000002ff007988 */ /* 0x0003e20008000a04 */
[----:B------:R-:W-:Y:S06]  /*0130*/  BAR.SYNC.DEFER_BLOCKING 0x0 ;  /* 0x0000000000007b1d */ /* 0x000fec0000010000 */
[----:B0-234-:R-:W-:Y:S05]  /*0140*/  @P0 BRA `(.L_x_1) ;  /* 0x00000000005c0947 */ /* 0x01dfea0003800000 */
[----:B------:R-:W-:Y:S01]  /*0150*/  LEA R11, R0, UR4, 0x3 ;  /* 0x00000004000b7c11 */ /* 0x000fe2000f8e18ff */
[----:B------:R-:W0:Y:S01]  /*0160*/  LDCU UR5, c[0x0][0x370] ;  /* 0x00006e00ff0577ac */ /* 0x000e220008000800 */
[----:B------:R-:W-:Y:S01]  /*0170*/  BSSY.RECONVERGENT B1, `(.L_x_2) ;  /* 0x0000013000017945 */ /* 0x000fe20003800200 */
[----:B------:R-:W-:Y:S02]  /*0180*/  IMAD.MOV.U32 R13, RZ, RZ, R0 ;  /* 0x000000ffff0d7224 */ /* 0x000fe400078e0000 */
[----:B-1----:R1:W2:Y:S01]  /*0190*/  LDS.64 R2, [R11] ;  /* 0x000000000b027984 */ /* 0x0022a20000000a00 */
[----:B------:R-:W-:Y:S02]  /*01a0*/  IMAD.MOV.U32 R12, RZ, RZ, RZ ;  /* 0x000000ffff0c7224 */ /* 0x000fe400078e00ff */
[----:B01----:R-:W-:-:S07]  /*01b0*/  IMAD R10, R5, UR5, RZ ;  /* 0x00000005050a7c24 */ /* 0x003fce000f8e02ff */
.L_x_3:
[----:B------:R-:W-:-:S04]  /*01c0*/  IADD3 R6, P0, PT, R13, UR12, RZ ;  /* 0x0000000c0d067c10 */ /* 0x000fc8000ff1e0ff */
[----:B------:R-:W-:-:S05]  /*01d0*/  IADD3.X R7, PT, PT, R12, UR13, RZ, P0, !PT ;  /* 0x0000000d0c077c10 */ /* 0x000fca00087fe4ff */
[----:B------:R-:W3:Y:S01]  /*01e0*/  LDG.E.U8 R6, desc[UR6][R6.64] ;  /* 0x0000000606067981 */ /* 0x000ee2000c1e1100 */
[----:B------:R-:W-:-:S04]  /*01f0*/  LEA R8, P0, R13, UR8, 0x3 ;  /* 0x000000080d087c11 */ /* 0x000fc8000f8018ff */
[----:B------:R-:W-:-:S05]  /*0200*/  LEA.HI.X R9, R13, UR9, R12, 0x3, P0 ;  /* 0x000000090d097c11 */ /* 0x000fca00080f1c0c */
[----:B------:R-:W4:Y:S01]  /*0210*/  LDG.E.64 R4, desc[UR6][R8.64] ;  /* 0x0000000608047981 */ /* 0x000f22000c1e1b00 */
[----:B------:R-:W-:-:S05]  /*0220*/  IADD3 R13, P1, PT, R10, R13, RZ ;  /* 0x0000000d0a0d7210 */ /* 0x000fca0007f3e0ff */
[----:B------:R-:W-:Y:S01]  /*0230*/  IMAD.X R12, RZ, RZ, R12, P1 ;  /* 0x000000ffff0c7224 */ /* 0x000fe200008e060c */
[----:B---3--:R-:W-:-:S13]  /*0240*/  ISETP.NE.AND P0, PT, R6, RZ, PT ;  /* 0x000000ff0600720c */ /* 0x008fda0003f05270 */
[----:B----4-:R-:W-:Y:S01]  /*0250*/  @!P0 DADD R4, -R4, 1 ;  /* 0x3ff0000004048429 */ /* 0x010fe20000000100 */
[----:B------:R-:W-:-:S04]  /*0260*/  ISETP.GE.U32.AND P0, PT, R13, UR14, PT ;  /* 0x0000000e0d007c0c */ /* 0x000fc8000bf06070 */
[----:B------:R-:W-:-:S03]  /*0270*/  ISETP.GE.U32.AND.EX P0, PT, R12, UR15, PT, P0 ;  /* 0x0000000f0c007c0c */ /* 0x000fc6000bf06100 */
[----:B--2---:R-:W-:-:S10]  /*0280*/  DMUL R2, R4, R2 ;  /* 0x0000000204027228 */ /* 0x004fd40000000000 */
[----:B------:R-:W-:Y:S05]  /*0290*/  @!P0 BRA `(.L_x_3) ;  /* 0xfffffffc00c88947 */ /* 0x000fea000383ffff */
[----:B------:R-:W-:Y:S05]  /*02a0*/  BSYNC.RECONVERGENT B1 ;  /* 0x0000000000017941 */ /* 0x000fea0003800200 */
.L_x_2:
[----:B------:R0:W-:Y:S02]  /*02b0*/  STS.64 [R11], R2 ;  /* 0x000000020b007388 */ /* 0x0001e40000000a00 */
.L_x_1:
[----:B------:R-:W-:Y:S05]  /*02c0*/  BSYNC.RECONVERGENT B0 ;  /* 0x0000000000007941 */ /* 0x000fea0003800200 */
.L_x_0:
[----:B------:R-:W-:Y:S01]  /*02d0*/  BAR.SYNC.DEFER_BLOCKING 0x0 ;  /* 0x0000000000007b1d */ /* 0x000fe20000010000 */
[----:B------:R-:W-:-:S13]  /*02e0*/  ISETP.NE.AND P0, PT, R0, RZ, PT ;  /* 0x000000ff0000720c */ /* 0x000fda0003f05270 */
[----:B------:R-:W-:Y:S05]  /*02f0*/  @P0 EXIT ;  /* 0x000000000000094d */ /* 0x000fea0003800000 */
[----:B------:R-:W2:Y:S01]  /*0300*/  S2UR UR5, SR_CgaCtaId ;  /* 0x00000000000579c3 */ /* 0x000ea20000008800 */
[----:B------:R-:W-:Y:S01]  /*0310*/  UMOV UR4, 0x400 ;  /* 0x0000040000047882 */ /* 0x000fe20000000000 */
[----:B------:R-:W3:Y:S01]  /*0320*/  LDCU.64 UR10, c[0x0][0x380] ;  /* 0x00007000ff0a77ac */ /* 0x000ee20008000a00 */
[----:B--2---:R-:W-:-:S09]  /*0330*/  ULEA UR4, UR5, UR4, 0x18 ;  /* 0x0000000405047291 */ /* 0x004fd2000f8ec0ff */
[----:B------:R-:W2:Y:S02]  /*0340*/  LDS.64 R4, [UR4] ;  /* 0x00000004ff047984 */ /* 0x000ea40008000a00 */
[----:B------:R-:W4:Y:S02]  /*0350*/  LDCU.64 UR4, c[0x0][0x388] ;  /* 0x00007100ff0477ac */ /* 0x000f240008000a00 */
[----:B----4-:R-:W-:-:S04]  /*0360*/  UIADD3 UR4, UP0, UPT, UR4, 0x2, URZ ;  /* 0x0000000204047890 */ /* 0x010fc8000ff1e0ff */
[----:B------:R-:W-:Y:S02]  /*0370*/  UIADD3.X UR5, UPT, UPT, URZ, UR5, URZ, UP0, !UPT ;  /* 0x00000005ff057290 */ /* 0x000fe400087fe4ff */
[----:B01----:R-:W-:Y:S01]  /*0380*/  IMAD.U32 R2, RZ, RZ, UR4 ;  /* 0x00000004ff027e24 */ /* 0x003fe2000f8e00ff */
[----:B------:R-:W-:-:S03]  /*0390*/  UMOV UR4, URZ ;  /* 0x000000ff00047c82 */ /* 0x000fc60008000000 */
[----:B------:R-:W-:Y:S01]  /*03a0*/  IMAD.U32 R3, RZ, RZ, UR5 ;  /* 0x00000005ff037e24 */ /* 0x000fe2000f8e00ff */
[----:B---3--:R-:W-:-:S06]  /*03b0*/  UMOV UR5, 0x20 ;  /* 0x0000002000057882 */ /* 0x008fcc0000000000 */
.L_x_5:
[----:B------:R-:W-:Y:S01]  /*03c0*/  UIADD3 UR8, UP0, UPT, UR5, UR10, URZ ;  /* 0x0000000a05087290 */ /* 0x000fe2000ff1e0ff */
[----:B------:R-:W3:Y:S03]  /*03d0*/  LDG.E.U8 R10, desc[UR6][R2.64+-0x1] ;  /* 0xffffff06020a7981 */ /* 0x000ee6000c1e1100 */
[----:B------:R-:W-:Y:S01]  /*03e0*/  UIADD3.X UR9, UPT, UPT, UR4, UR11, URZ, UP0, !UPT ;  /* 0x0000000b04097290 */ /* 0x000fe200087fe4ff */
[----:B------:R-:W4:Y:S01]  /*03f0*/  LDG.E.U8 R0, desc[UR6][R2.64] ;  /* 0x0000000602007981 */ /* 0x000f22000c1e1100 */
[----:B------:R-:W-:-:S03]  /*0400*/  IMAD.U32 R6, RZ, RZ, UR8 ;  /* 0x00000008ff067e24 */ /* 0x000fc6000f8e00ff */
[----:B------:R-:W5:Y:S01]  /*0410*/  LDG.E.U8 R16, desc[UR6][R2.64+0x1] ;  /* 0x0000010602107981 */ /* 0x000f62000c1e1100 */
[----:B------:R-:W-:-:S05]  /*0420*/  IMAD.U32 R7, RZ, RZ, UR9 ;  /* 0x00000009ff077e24 */ /* 0x000fca000f8e00ff */
[----:B------:R-:W2:Y:S04]  /*0430*/  LDG.E.64 R8, desc[UR6][R6.64+-0x18] ;  /* 0xffffe80606087981 */ /* 0x000ea8000c1e1b00 */
[----:B------:R-:W5:Y:S04]  /*0440*/  LDG.E.64 R12, desc[UR6][R6.64+-0x10] ;  /* 0xfffff006060c7981 */ /* 0x000f68000c1e1b00 */
[----:B------:R-:W5:Y:S01]  /*0450*/  LDG.E.64 R14, desc[UR6][R6.64+-0x8] ;  /* 0xfffff806060e7981 */ /* 0x000f62000c1e1b00 */
[----:B------:R-:W-:-:S04]  /*0460*/  UISETP.NE.U32.AND UP0, UPT, UR5, 0x2000, UPT ;  /* 0x000020000500788c */ /* 0x000fc8000bf05070 */
[----:B------:R-:W-:Y:S01]  /*0470*/  UISETP.NE.AND.EX UP0, UPT, UR4, URZ, UPT, UP0 ;  /* 0x000000ff0400728c */ /* 0x000fe2000bf05300 */
[----:B---3--:R-:W-:Y:S02]  /*0480*/  ISETP.NE.AND P1, PT, R10, RZ, PT ;  /* 0x000000ff0a00720c */ /* 0x008fe40003f25270 */
[----:B----4-:R-:W-:-:S11]  /*0490*/  ISETP.NE.AND P0, PT, R0, RZ, PT ;  /* 0x000000ff0000720c */ /* 0x010fd60003f05270 */
[C---:B--2---:R-:W-:Y:S02]  /*04a0*/  @P1 DMUL R10, R8.reuse, R4 ;  /* 0x00000004080a1228 */ /* 0x044fe40000000000 */
[----:B------:R-:W-:-:S08]  /*04b0*/  @!P1 DADD R8, -R8, 1 ;  /* 0x3ff0000008089429 */ /* 0x000fd00000000100 */
[----:B------:R-:W-:Y:S01]  /*04c0*/  @!P1 DMUL R10, R8, R4 ;  /* 0x00000004080a9228 */ /* 0x000fe20000000000 */
[----:B-----5:R-:W-:Y:S01]  /*04d0*/  ISETP.NE.AND P1, PT, R16, RZ, PT ;  /* 0x000000ff1000720c */ /* 0x020fe20003f25270 */
[----:B------:R-:W-:-:S06]  /*04e0*/  @!P0 DADD R4, -R12, 1 ;  /* 0x3ff000000c048429 */ /* 0x000fcc0000000100 */
[-C--:B------:R-:W-:Y:S02]  /*04f0*/  @P0 DMUL R12, R12, R10.reuse ;  /* 0x0000000a0c0c0228 */ /* 0x080fe40000000000 */
[----:B------:R-:W-:-:S04]  /*0500*/  @!P0 DMUL R12, R4, R10 ;  /* 0x0000000a040c8228 */ /* 0x000fc80000000000 */
[----:B------:R-:W-:-:S04]  /*0510*/  @!P1 DADD R4, -R14, 1 ;  /* 0x3ff000000e049429 */ /* 0x000fc80000000100 */
[----:B------:R-:W-:-:S04]  /*0520*/  @P1 DMUL R14, R14, R12 ;  /* 0x0000000c0e0e1228 */ /* 0x000fc80000000000 */
[----:B------:R-:W-:Y:S01]  /*0530*/  @!P1 DMUL R14, R4, R12 ;  /* 0x0000000c040e9228 */ /* 0x000fe20000000000 */
[----:B------:R-:W-:Y:S10]  /*0540*/  BRA.U !UP0, `(.L_x_4) ;  /* 0x00000001082c7547 */ /* 0x000ff4000b800000 */
[----:B------:R0:W2:Y:S04]  /*0550*/  LDG.E.U8 R0, desc[UR6][R2.64+0x2] ;  /* 0x0000020602007981 */ /* 0x0000a8000c1e1100 */
[----:B------:R-:W3:Y:S01]  /*0560*/  LDG.E.64 R6, desc[UR6][R6.64] ;  /* 0x0000000606067981 */ /* 0x000ee2000c1e1b00 */
[----:B------:R-:W-:-:S04]  /*0570*/  UIADD3 UR5, UP0, UPT, UR5, 0x20, URZ ;  /* 0x0000002005057890 */ /* 0x000fc8000ff1e0ff */
[----:B------:R-:W-:Y:S01]  /*0580*/  UIADD3.X UR4, UPT, UPT, URZ, UR4, URZ, UP0, !UPT ;  /* 0x00000004ff047290 */ /* 0x000fe200087fe4ff */
[----:B0-----:R-:W-:-:S05]  /*0590*/  IADD3 R2, P1, PT, R2, 0x4, RZ ;  /* 0x0000000402027810 */ /* 0x001fca0007f3e0ff */
[----:B------:R-:W-:Y:S01]  /*05a0*/  IMAD.X R3, RZ, RZ, R3, P1 ;  /* 0x000000ffff037224 */ /* 0x000fe200008e0603 */
[----:B--2---:R-:W-:-:S13]  /*05b0*/  ISETP.NE.AND P0, PT, R0, RZ, PT ;  /* 0x000000ff0000720c */ /* 0x004fda0003f05270 */
[C---:B---3--:R-:W-:Y:S02]  /*05c0*/  @!P0 DADD R8, -R6.reuse, 1 ;  /* 0x3ff0000006088429 */ /* 0x048fe40000000100 */
[----:B------:R-:W-:-:S06]  /*05d0*/  @P0 DMUL R4, R6, R14 ;  /* 0x0000000e06040228 */ /* 0x000fcc0000000000 */
[----:B------:R-:W-:Y:S01]  /*05e0*/  @!P0 DMUL R4, R8, R14 ;  /* 0x0000000e08048228 */ /* 0x000fe20000000000 */
[----:B------:R-:W-:Y:S10]  /*05f0*/  BRA `(.L_x_5) ;  /* 0xfffffffc00707947 */ /* 0x000ff4000383ffff */
.L_x_4:
[----:B------:R-:W0:Y:S01]  /*0600*/  S2UR UR5, SR_CgaCtaId ;  /* 0x00000000000579c3 */ /* 0x000e220000008800 */
[----:B------:R-:W-:-:S07]  /*0610*/  UMOV UR4, 0x400 ;  /* 0x0000040000047882 */ /* 0x000fce0000000000 */
[----:B------:R-:W1:Y:S01]  /*0620*/  LDC.64 R2, c[0x0][0x380] ;  /* 0x0000e000ff027b82 */ /* 0x000e620000000a00 */
[----:B0-----:R-:W-:Y:S01]  /*0630*/  ULEA UR4, UR5, UR4, 0x18 ;  /* 0x0000000405047291 */ /* 0x001fe2000f8ec0ff */
[----:B-1----:R-:W-:Y:S08]  /*0640*/  STG.E.64 desc[UR6][R2.64], R14 ;  /* 0x0000000e02007986 */ /* 0x002ff0000c101b06 */
[----:B------:R-:W-:Y:S01]  /*0650*/  STS.64 [UR4], R14 ;  /* 0x0000000eff007988 */ /* 0x000fe20008000a04 */
[----:B------:R-:W-:Y:S05]  /*0660*/  EXIT ;  /* 0x000000000000794d */ /* 0x000fea0003800000 */
.L_x_6:
[----:B------:R-:W-:-:S00]  /*0670*/  BRA `(.L_x_6) ;  /* 0xfffffffc00fc7947 */ /* 0x000fc0000383ffff */
[----:B------:R-:W-:-:S00]  /*0680*/  NOP ;  /* 0x0000000000007918 */ /* 0x000fc00000000000 */
[----:B------:R-:W-:-:S00]  /*0690*/  NOP ;  /* 0x0000000000007918 */ /* 0x000fc00000000000 */
[----:B------:R-:W-:-:S00]  /*06a0*/  NOP ;  /* 0x0000000000007918 */ /* 0x000fc00000000000 */
[----:B------:R-:W-:-:S00]  /*06b0*/  NOP ;  /* 0x0000000000007918 */ /* 0x000fc00000000000 */
[----:B------:R-:W-:-:S00]  /*06c0*/  NOP ;  /* 0x0000000000007918 */ /* 0x000fc00000000000 */
[----:B------:R-:W-:-:S00]  /*06d0*/  NOP ;  /* 0x0000000000007918 */ /* 0x000fc00000000000 */
[----:B------:R-:W-:-:S00]  /*06e0*/  NOP ;  /* 0x0000000000007918 */ /* 0x000fc00000000000 */
[----:B------:R-:W-:-:S00]  /*06f0*/  NOP ;  /* 0x0000000000007918 */ /* 0x000fc00000000000 */
.L_x_7:


//--------------------- .nv.shared._Z18gpu_multiplicationPdPbm --------------------------
	.section	.nv.shared._Z18gpu_multiplicationPdPbm,"aw",@nobits
	.sectionflags	@""
	.align	8
.nv.shared._Z18gpu_multiplicationPdPbm:
	.zero		9216


//--------------------- .nv.shared.reserved.0     --------------------------
	.section	.nv.shared.reserved.0,"aw",@nobits
	.weak		__nv_reservedSMEM_offset_0_alias
	.size		__nv_reservedSMEM_offset_0_alias, 0, 64
	.other		__nv_reservedSMEM_offset_0_alias,@"STO_CUDA_RESERVED_SHARED STV_DEFAULT"
__nv_reservedSMEM_offset_0_alias:
	.zero		0
	.zero		64


//--------------------- .nv.constant0._Z18gpu_multiplicationPdPbm --------------------------
	.section	.nv.constant0._Z18gpu_multiplicationPdPbm,"a",@progbits
	.sectionflags	@""
	.align	4
.nv.constant0._Z18gpu_multiplicationPdPbm:
	.zero		920


//--------------------- SYMBOLS --------------------------

	.type		.nv.reservedSmem.offset0,@object
	.size		.nv.reservedSmem.offset0,0x4
	.type		.nv.reservedSmem.cap,@object
	.size		.nv.reservedSmem.cap,0x4
